//
// Generated by NVIDIA NVVM Compiler
//
// Compiler Build ID: CL-36424714
// Cuda compilation tools, release 13.0, V13.0.88
// Based on NVVM 20.0.0
//

.version 9.0
.target sm_100
.address_size 64

	// .globl	_Z18modifyMatrixKernelPiPcS_S_

.visible .entry _Z18modifyMatrixKernelPiPcS_S_(
	.param .u64 .ptr .align 1 _Z18modifyMatrixKernelPiPcS_S__param_0,
	.param .u64 .ptr .align 1 _Z18modifyMatrixKernelPiPcS_S__param_1,
	.param .u64 .ptr .align 1 _Z18modifyMatrixKernelPiPcS_S__param_2,
	.param .u64 .ptr .align 1 _Z18modifyMatrixKernelPiPcS_S__param_3
)
{
	.reg .pred 	%p<10>;
	.reg .b16 	%rs<9>;
	.reg .b32 	%r<35>;
	.reg .b64 	%rd<13>;

	ld.param.u64 	%rd4, [_Z18modifyMatrixKernelPiPcS_S__param_0];
	ld.param.u64 	%rd5, [_Z18modifyMatrixKernelPiPcS_S__param_1];
	ld.param.u64 	%rd6, [_Z18modifyMatrixKernelPiPcS_S__param_2];
	ld.param.u64 	%rd7, [_Z18modifyMatrixKernelPiPcS_S__param_3];
	cvta.to.global.u64 	%rd1, %rd7;
	cvta.to.global.u64 	%rd8, %rd6;
	mov.u32 	%r11, %ctaid.z;
	mov.u32 	%r12, %nctaid.y;
	mov.u32 	%r13, %nctaid.x;
	mov.u32 	%r14, %ctaid.y;
	mov.u32 	%r15, %ctaid.x;
	mad.lo.s32 	%r16, %r11, %r12, %r14;
	mad.lo.s32 	%r17, %r16, %r13, %r15;
	mov.u32 	%r18, %ntid.z;
	mov.u32 	%r19, %ntid.y;
	mov.u32 	%r20, %ntid.x;
	mov.u32 	%r21, %tid.z;
	mov.u32 	%r22, %tid.y;
	mov.u32 	%r23, %tid.x;
	mad.lo.s32 	%r24, %r17, %r18, %r21;
	mad.lo.s32 	%r25, %r24, %r19, %r22;
	mad.lo.s32 	%r1, %r25, %r20, %r23;
	ld.global.u32 	%r26, [%rd8];
	setp.ge.s32 	%p1, %r1, %r26;
	@%p1 bra 	$L__BB0_12;
	ld.global.u32 	%r32, [%rd1];
	setp.lt.s32 	%p2, %r32, 1;
	@%p2 bra 	$L__BB0_12;
	cvta.to.global.u64 	%rd2, %rd4;
	cvta.to.global.u64 	%rd3, %rd5;
	mov.b32 	%r33, 0;
$L__BB0_3:
	mad.lo.s32 	%r5, %r32, %r1, %r33;
	mul.wide.s32 	%rd9, %r5, 4;
	add.s64 	%rd10, %rd2, %rd9;
	ld.global.u32 	%r6, [%rd10];
	mov.b16 	%rs8, 90;
	setp.eq.s32 	%p3, %r6, 0;
	@%p3 bra 	$L__BB0_11;
	setp.eq.s32 	%p4, %r6, 1;
	@%p4 bra 	$L__BB0_10;
	setp.lt.s32 	%p5, %r6, 0;
	mov.b16 	%rs8, 78;
	@%p5 bra 	$L__BB0_11;
	setp.lt.u32 	%p6, %r6, 4;
	mov.b16 	%rs5, 80;
	mov.u16 	%rs8, %rs5;
	@%p6 bra 	$L__BB0_11;
	mov.b32 	%r34, 2;
	bra.uni 	$L__BB0_9;
$L__BB0_8:
	add.s32 	%r7, %r34, 1;
	mad.lo.s32 	%r30, %r34, %r34, %r34;
	add.s32 	%r31, %r30, %r7;
	setp.gt.u32 	%p8, %r31, %r6;
	mov.u32 	%r34, %r7;
	mov.u16 	%rs8, %rs5;
	@%p8 bra 	$L__BB0_11;
$L__BB0_9:
	rem.u32 	%r29, %r6, %r34;
	setp.eq.s32 	%p7, %r29, 0;
	mov.b16 	%rs8, 67;
	@%p7 bra 	$L__BB0_11;
	bra.uni 	$L__BB0_8;
$L__BB0_10:
	mov.b16 	%rs8, 79;
$L__BB0_11:
	cvt.s64.s32 	%rd11, %r5;
	add.s64 	%rd12, %rd3, %rd11;
	st.global.u8 	[%rd12], %rs8;
	add.s32 	%r33, %r33, 1;
	ld.global.u32 	%r32, [%rd1];
	setp.lt.s32 	%p9, %r33, %r32;
	@%p9 bra 	$L__BB0_3;
$L__BB0_12:
	ret;

}


// ===== COMPILED SASS (sm_100) =====

	.target	sm_100

	.elftype	@"ET_EXEC"


//--------------------- .note.nv.tkinfo           --------------------------
	.section	.note.nv.tkinfo,"",@"SHT_NOTE"
	.sectionflags	@"SHF_NOTE_NV_TKINFO"
	.tkinfo
        /*0018*/ 	.word	0x00000002
        /*0030*/ 	.string	""
        /*0030*/ 	.string	"ptxas"
        /*0030*/ 	.string	"Cuda compilation tools, release 13.0, V13.0.88"
        /*0030*/ 	.string	"Build cuda_13.0.r13.0/compiler.36424714_0"
        /*0030*/ 	.string	"-arch sm_100 -m 64 "



//--------------------- .note.nv.cuinfo           --------------------------
	.section	.note.nv.cuinfo,"",@"SHT_NOTE"
	.sectionflags	@"SHF_NOTE_NV_CUINFO"
        /*0018*/ 	.short	0x0002
        /*001a*/ 	.short	0x0064
        /*001c*/ 	.short	0x0082
	.zero		2


//--------------------- .nv.info                  --------------------------
	.section	.nv.info,"",@"SHT_CUDA_INFO"
	.align	4


	//----- nvinfo : EIATTR_REGCOUNT
	.align		4
        /*0000*/ 	.byte	0x04, 0x2f
        /*0002*/ 	.short	(.L_1 - .L_0)
	.align		4
.L_0:
        /*0004*/ 	.word	index@(_Z18modifyMatrixKernelPiPcS_S_)
        /*0008*/ 	.word	0x0000000c


	//----- nvinfo : EIATTR_FRAME_SIZE
	.align		4
.L_1:
        /*000c*/ 	.byte	0x04, 0x11
        /*000e*/ 	.short	(.L_3 - .L_2)
	.align		4
.L_2:
        /*0010*/ 	.word	index@(_Z18modifyMatrixKernelPiPcS_S_)
        /*0014*/ 	.word	0x00000000


	//----- nvinfo : EIATTR_MIN_STACK_SIZE
	.align		4
.L_3:
        /*0018*/ 	.byte	0x04, 0x12
        /*001a*/ 	.short	(.L_5 - .L_4)
	.align		4
.L_4:
        /*001c*/ 	.word	index@(_Z18modifyMatrixKernelPiPcS_S_)
        /*0020*/ 	.word	0x00000000
.L_5:


//--------------------- .nv.compat                --------------------------
	.section	.nv.compat,"",@"SHT_CUDA_COMPAT_INFO"
	.align	4
        /*0000*/ 	.byte	0x02, 0x09, 0x00, 0x00, 0x02, 0x02, 0x01, 0x00, 0x02, 0x05, 0x05, 0x00, 0x03, 0x07, 0x01, 0x01
        /*0010*/ 	.byte	0x02, 0x03, 0x00, 0x00, 0x02, 0x06, 0x01, 0x00, 0x04, 0x0b, 0x08, 0x00, 0x09, 0x00, 0x00, 0x00
        /*0020*/ 	.byte	0x00, 0x00, 0x00, 0x00


//--------------------- .nv.info._Z18modifyMatrixKernelPiPcS_S_ --------------------------
	.section	.nv.info._Z18modifyMatrixKernelPiPcS_S_,"",@"SHT_CUDA_INFO"
	.sectionflags	@""
	.align	4


	//----- nvinfo : EIATTR_CUDA_API_VERSION
	.align		4
        /*0000*/ 	.byte	0x04, 0x37
        /*0002*/ 	.short	(.L_7 - .L_6)
.L_6:
        /*0004*/ 	.word	0x00000082


	//----- nvinfo : EIATTR_KPARAM_INFO
	.align		4
.L_7:
        /*0008*/ 	.byte	0x04, 0x17
        /*000a*/ 	.short	(.L_9 - .L_8)
.L_8:
        /*000c*/ 	.word	0x00000000
        /*0010*/ 	.short	0x0003
        /*0012*/ 	.short	0x0018
        /*0014*/ 	.byte	0x00, 0xf5, 0x21, 0x00


	//----- nvinfo : EIATTR_KPARAM_INFO
	.align		4
.L_9:
        /*0018*/ 	.byte	0x04, 0x17
        /*001a*/ 	.short	(.L_11 - .L_10)
.L_10:
        /*001c*/ 	.word	0x00000000
        /*0020*/ 	.short	0x0002
        /*0022*/ 	.short	0x0010
        /*0024*/ 	.byte	0x00, 0xf5, 0x21, 0x00


	//----- nvinfo : EIATTR_KPARAM_INFO
	.align		4
.L_11:
        /*0028*/ 	.byte	0x04, 0x17
        /*002a*/ 	.short	(.L_13 - .L_12)
.L_12:
        /*002c*/ 	.word	0x00000000
        /*0030*/ 	.short	0x0001
        /*0032*/ 	.short	0x0008
        /*0034*/ 	.byte	0x00, 0xf5, 0x21, 0x00


	//----- nvinfo : EIATTR_KPARAM_INFO
	.align		4
.L_13:
        /*0038*/ 	.byte	0x04, 0x17
        /*003a*/ 	.short	(.L_15 - .L_14)
.L_14:
        /*003c*/ 	.word	0x00000000
        /*0040*/ 	.short	0x0000
        /*0042*/ 	.short	0x0000
        /*0044*/ 	.byte	0x00, 0xf5, 0x21, 0x00


	//----- nvinfo : EIATTR_SPARSE_MMA_MASK
	.align		4
.L_15:
        /*0048*/ 	.byte	0x03, 0x50
        /*004a*/ 	.short	0x0000


	//----- nvinfo : EIATTR_MAXREG_COUNT
	.align		4
        /*004c*/ 	.byte	0x03, 0x1b
        /*004e*/ 	.short	0x00ff


	//----- nvinfo : EIATTR_MERCURY_ISA_VERSION
	.align		4
        /*0050*/ 	.byte	0x03, 0x5f
        /*0052*/ 	.short	0x0101


	//----- nvinfo : EIATTR_VRC_CTA_INIT_COUNT
	.align		4
        /*0054*/ 	.byte	0x02, 0x4a
	.zero		1
	.zero		1


	//----- nvinfo : EIATTR_EXIT_INSTR_OFFSETS
	.align		4
        /*0058*/ 	.byte	0x04, 0x1c
        /*005a*/ 	.short	(.L_17 - .L_16)


	//   ....[0]....
.L_16:
        /*005c*/ 	.word	0x00000150


	//   ....[1]....
        /*0060*/ 	.word	0x00000190


	//   ....[2]....
        /*0064*/ 	.word	0x00000620


	//----- nvinfo : EIATTR_CRS_STACK_SIZE
	.align		4
.L_17:
        /*0068*/ 	.byte	0x04, 0x1e
        /*006a*/ 	.short	(.L_19 - .L_18)
.L_18:
        /*006c*/ 	.word	0x00000000


	//----- nvinfo : EIATTR_CBANK_PARAM_SIZE
	.align		4
.L_19:
        /*0070*/ 	.byte	0x03, 0x19
        /*0072*/ 	.short	0x0020


	//----- nvinfo : EIATTR_PARAM_CBANK
	.align		4
        /*0074*/ 	.byte	0x04, 0x0a
        /*0076*/ 	.short	(.L_21 - .L_20)
	.align		4
.L_20:
        /*0078*/ 	.word	index@(.nv.constant0._Z18modifyMatrixKernelPiPcS_S_)
        /*007c*/ 	.short	0x0380
        /*007e*/ 	.short	0x0020


	//----- nvinfo : EIATTR_SW_WAR
	.align		4
.L_21:
        /*0080*/ 	.byte	0x04, 0x36
        /*0082*/ 	.short	(.L_23 - .L_22)
.L_22:
        /*0084*/ 	.word	0x00000008
.L_23:


//--------------------- .nv.callgraph             --------------------------
	.section	.nv.callgraph,"",@"SHT_CUDA_CALLGRAPH"
	.align	4
	.sectionentsize	8
	.align		4
        /*0000*/ 	.word	0x00000000
	.align		4
        /*0004*/ 	.word	0xffffffff
	.align		4
        /*0008*/ 	.word	0x00000000
	.align		4
        /*000c*/ 	.word	0xfffffffe
	.align		4
        /*0010*/ 	.word	0x00000000
	.align		4
        /*0014*/ 	.word	0xfffffffd
	.align		4
        /*0018*/ 	.word	0x00000000
	.align		4
        /*001c*/ 	.word	0xfffffffc


//--------------------- .text._Z18modifyMatrixKernelPiPcS_S_ --------------------------
	.section	.text._Z18modifyMatrixKernelPiPcS_S_,"ax",@progbits
	.align	128
        .global         _Z18modifyMatrixKernelPiPcS_S_
        .type           _Z18modifyMatrixKernelPiPcS_S_,@function
        .size           _Z18modifyMatrixKernelPiPcS_S_,(.L_x_6 - _Z18modifyMatrixKernelPiPcS_S_)
        .other          _Z18modifyMatrixKernelPiPcS_S_,@"STO_CUDA_ENTRY STV_DEFAULT"
_Z18modifyMatrixKernelPiPcS_S_:
.text._Z18modifyMatrixKernelPiPcS_S_:
[----:B------:R-:W-:Y:S08]  /*0000*/  LDC R1, c[0x0][0x37c] ;  /* 0x0000df00ff017b82 */ /* 0x000ff00000000800 */
[----:B------:R-:W0:Y:S01]  /*0010*/  LDC.64 R2, c[0x0][0x390] ;  /* 0x0000e400ff027b82 */ /* 0x000e220000000a00 */
[----:B------:R-:W0:Y:S02]  /*0020*/  LDCU.64 UR10, c[0x0][0x358] ;  /* 0x00006b00ff0a77ac */ /* 0x000e240008000a00 */
[----:B0-----:R-:W2:Y:S05]  /*0030*/  LDG.E R3, desc[UR10][R2.64] ;  /* 0x0000000a02037981 */ /* 0x001eaa000c1e1900 */
[----:B------:R-:W-:Y:S01]  /*0040*/  S2UR UR4, SR_CTAID.Z ;  /* 0x00000000000479c3 */ /* 0x000fe20000002700 */
[----:B------:R-:W0:Y:S01]  /*0050*/  LDCU UR5, c[0x0][0x374] ;  /* 0x00006e80ff0577ac */ /* 0x000e220008000800 */
[----:B------:R-:W1:Y:S01]  /*0060*/  S2R R5, SR_TID.Z ;  /* 0x0000000000057919 */ /* 0x000e620000002300 */
[----:B------:R-:W3:Y:S01]  /*0070*/  LDCU UR6, c[0x0][0x370] ;  /* 0x00006e00ff0677ac */ /* 0x000ee20008000800 */
[----:B------:R-:W4:Y:S04]  /*0080*/  S2R R7, SR_TID.Y ;  /* 0x0000000000077919 */ /* 0x000f280000002200 */
[----:B------:R-:W0:Y:S01]  /*0090*/  S2UR UR7, SR_CTAID.Y ;  /* 0x00000000000779c3 */ /* 0x000e220000002600 */
[----:B------:R-:W5:Y:S07]  /*00a0*/  S2R R9, SR_TID.X ;  /* 0x0000000000097919 */ /* 0x000f6e0000002100 */
[----:B------:R-:W3:Y:S08]  /*00b0*/  S2UR UR8, SR_CTAID.X ;  /* 0x00000000000879c3 */ /* 0x000ef00000002500 */
[----:B------:R-:W1:Y:S01]  /*00c0*/  LDC R0, c[0x0][0x368] ;  /* 0x0000da00ff007b82 */ /* 0x000e620000000800 */
[----:B0-----:R-:W-:Y:S01]  /*00d0*/  UIMAD UR4, UR4, UR5, UR7 ;  /* 0x00000005040472a4 */ /* 0x001fe2000f8e0207 */
[----:B------:R-:W4:Y:S01]  /*00e0*/  LDCU UR5, c[0x0][0x364] ;  /* 0x00006c80ff0577ac */ /* 0x000f220008000800 */
[----:B------:R-:W5:Y:S02]  /*00f0*/  LDCU UR7, c[0x0][0x360] ;  /* 0x00006c00ff0777ac */ /* 0x000f640008000800 */
[----:B---3--:R-:W-:-:S06]  /*0100*/  UIMAD UR4, UR4, UR6, UR8 ;  /* 0x00000006040472a4 */ /* 0x008fcc000f8e0208 */
[----:B-1----:R-:W-:-:S04]  /*0110*/  IMAD R0, R0, UR4, R5 ;  /* 0x0000000400007c24 */ /* 0x002fc8000f8e0205 */
[----:B----4-:R-:W-:-:S04]  /*0120*/  IMAD R0, R0, UR5, R7 ;  /* 0x0000000500007c24 */ /* 0x010fc8000f8e0207 */
[----:B-----5:R-:W-:-:S05]  /*0130*/  IMAD R0, R0, UR7, R9 ;  /* 0x0000000700007c24 */ /* 0x020fca000f8e0209 */
[----:B--2---:R-:W-:-:S13]  /*0140*/  ISETP.GE.AND P0, PT, R0, R3, PT ;  /* 0x000000030000720c */ /* 0x004fda0003f06270 */
[----:B------:R-:W-:Y:S05]  /*0150*/  @P0 EXIT ;  /* 0x000000000000094d */ /* 0x000fea0003800000 */
[----:B------:R-:W0:Y:S02]  /*0160*/  LDC.64 R2, c[0x0][0x398] ;  /* 0x0000e600ff027b82 */ /* 0x000e240000000a00 */
[----:B0-----:R-:W2:Y:S02]  /*0170*/  LDG.E R2, desc[UR10][R2.64] ;  /* 0x0000000a02027981 */ /* 0x001ea4000c1e1900 */
[----:B--2---:R-:W-:-:S13]  /*0180*/  ISETP.GE.AND P0, PT, R2, 0x1, PT ;  /* 0x000000010200780c */ /* 0x004fda0003f06270 */
[----:B------:R-:W-:Y:S05]  /*0190*/  @!P0 EXIT ;  /* 0x000000000000894d */ /* 0x000fea0003800000 */
[----:B------:R-:W-:-:S05]  /*01a0*/  UMOV UR4, URZ ;  /* 0x000000ff00047c82 */ /* 0x000fca0008000000 */
.L_x_4:
[----:B------:R-:W0:Y:S01]  /*01b0*/  LDC.64 R4, c[0x0][0x380] ;  /* 0x0000e000ff047b82 */ /* 0x000e220000000a00 */
[----:B------:R-:W-:-:S04]  /*01c0*/  IMAD R2, R0, R2, UR4 ;  /* 0x0000000400027e24 */ /* 0x000fc8000f8e0202 */
[----:B0-----:R-:W-:-:S05]  /*01d0*/  IMAD.WIDE R4, R2, 0x4, R4 ;  /* 0x0000000402047825 */ /* 0x001fca00078e0204 */
[----:B------:R-:W2:Y:S01]  /*01e0*/  LDG.E R3, desc[UR10][R4.64] ;  /* 0x0000000a04037981 */ /* 0x000ea2000c1e1900 */
[----:B------:R-:W-:Y:S01]  /*01f0*/  BSSY.RECONVERGENT B0, `(.L_x_0) ;  /* 0x0000039000007945 */ /* 0x000fe20003800200 */
[----:B------:R-:W-:Y:S01]  /*0200*/  IMAD.MOV.U32 R8, RZ, RZ, 0x5a ;  /* 0x0000005aff087424 */ /* 0x000fe200078e00ff */
[----:B--2---:R-:W-:-:S13]  /*0210*/  ISETP.NE.AND P0, PT, R3, RZ, PT ;  /* 0x000000ff0300720c */ /* 0x004fda0003f05270 */
[----:B------:R-:W-:Y:S05]  /*0220*/  @!P0 BRA `(.L_x_1) ;  /* 0x0000000000d48947 */ /* 0x000fea0003800000 */
[----:B------:R-:W-:-:S13]  /*0230*/  ISETP.NE.AND P0, PT, R3, 0x1, PT ;  /* 0x000000010300780c */ /* 0x000fda0003f05270 */
[----:B------:R-:W-:Y:S05]  /*0240*/  @!P0 BRA `(.L_x_2) ;  /* 0x0000000000c88947 */ /* 0x000fea0003800000 */
[----:B------:R-:W-:Y:S01]  /*0250*/  ISETP.GE.AND P0, PT, R3, RZ, PT ;  /* 0x000000ff0300720c */ /* 0x000fe20003f06270 */
[----:B------:R-:W-:-:S12]  /*0260*/  IMAD.MOV.U32 R8, RZ, RZ, 0x4e ;  /* 0x0000004eff087424 */ /* 0x000fd800078e00ff */
[----:B------:R-:W-:Y:S05]  /*0270*/  @!P0 BRA `(.L_x_1) ;  /* 0x0000000000c08947 */ /* 0x000fea0003800000 */
[----:B------:R-:W-:Y:S01]  /*0280*/  ISETP.GE.U32.AND P0, PT, R3, 0x4, PT ;  /* 0x000000040300780c */ /* 0x000fe20003f06070 */
[----:B------:R-:W-:-:S12]  /*0290*/  HFMA2 R8, -RZ, RZ, 0, 4.76837158203125e-06 ;  /* 0x00000050ff087431 */ /* 0x000fd800000001ff */
[----:B------:R-:W-:Y:S05]  /*02a0*/  @!P0 BRA `(.L_x_1) ;  /* 0x0000000000b48947 */ /* 0x000fea0003800000 */
[----:B------:R-:W0:Y:S08]  /*02b0*/  I2F.U32.RP R6, 0x2 ;  /* 0x0000000200067906 */ /* 0x000e300000209000 */
[----:B0-----:R-:W0:Y:S02]  /*02c0*/  MUFU.RCP R6, R6 ;  /* 0x0000000600067308 */ /* 0x001e240000001000 */
[----:B0-----:R-:W-:-:S06]  /*02d0*/  VIADD R4, R6, 0xffffffe ;  /* 0x0ffffffe06047836 */ /* 0x001fcc0000000000 */
[----:B------:R0:W1:Y:S02]  /*02e0*/  F2I.FTZ.U32.TRUNC.NTZ R5, R4 ;  /* 0x0000000400057305 */ /* 0x000064000021f000 */
[----:B0-----:R-:W-:Y:S01]  /*02f0*/  MOV R4, RZ ;  /* 0x000000ff00047202 */ /* 0x001fe20000000f00 */
[----:B-1----:R-:W-:-:S04]  /*0300*/  IMAD.U32 R7, R5, -0x2, RZ ;  /* 0xfffffffe05077824 */ /* 0x002fc800078e00ff */
[----:B------:R-:W-:-:S06]  /*0310*/  IMAD.HI.U32 R8, R5, R7, R4 ;  /* 0x0000000705087227 */ /* 0x000fcc00078e0004 */
[----:B------:R-:W-:-:S04]  /*0320*/  IMAD.HI.U32 R8, R8, R3, RZ ;  /* 0x0000000308087227 */ /* 0x000fc800078e00ff */
[----:B------:R-:W-:-:S05]  /*0330*/  IMAD R8, R8, -0x2, R3 ;  /* 0xfffffffe08087824 */ /* 0x000fca00078e0203 */
[----:B------:R-:W-:-:S13]  /*0340*/  ISETP.GE.U32.AND P0, PT, R8, 0x2, PT ;  /* 0x000000020800780c */ /* 0x000fda0003f06070 */
[----:B------:R-:W-:-:S05]  /*0350*/  @P0 VIADD R8, R8, 0xfffffffe ;  /* 0xfffffffe08080836 */ /* 0x000fca0000000000 */
[----:B------:R-:W-:-:S13]  /*0360*/  ISETP.GE.U32.AND P0, PT, R8, 0x2, PT ;  /* 0x000000020800780c */ /* 0x000fda0003f06070 */
[----:B------:R-:W-:-:S05]  /*0370*/  @P0 VIADD R8, R8, 0xfffffffe ;  /* 0xfffffffe08080836 */ /* 0x000fca0000000000 */
[----:B------:R-:W-:Y:S02]  /*0380*/  ISETP.NE.AND P0, PT, R8, RZ, PT ;  /* 0x000000ff0800720c */ /* 0x000fe40003f05270 */
[----:B------:R-:W-:-:S11]  /*0390*/  MOV R8, 0x43 ;  /* 0x0000004300087802 */ /* 0x000fd60000000f00 */
[----:B------:R-:W-:Y:S05]  /*03a0*/  @!P0 BRA `(.L_x_1) ;  /* 0x0000000000748947 */ /* 0x000fea0003800000 */
[----:B------:R-:W-:-:S07]  /*03b0*/  IMAD.MOV.U32 R6, RZ, RZ, 0x2 ;  /* 0x00000002ff067424 */ /* 0x000fce00078e00ff */
.L_x_3:
[C---:B------:R-:W-:Y:S01]  /*03c0*/  IMAD R5, R6.reuse, R6, R6 ;  /* 0x0000000606057224 */ /* 0x040fe200078e0206 */
[----:B------:R-:W-:Y:S02]  /*03d0*/  IADD3 R6, PT, PT, R6, 0x1, RZ ;  /* 0x0000000106067810 */ /* 0x000fe40007ffe0ff */
[----:B------:R-:W-:-:S03]  /*03e0*/  MOV R8, 0x50 ;  /* 0x0000005000087802 */ /* 0x000fc60000000f00 */
[----:B------:R-:W-:-:S05]  /*03f0*/  IMAD.IADD R4, R6, 0x1, R5 ;  /* 0x0000000106047824 */ /* 0x000fca00078e0205 */
[----:B------:R-:W-:-:S13]  /*0400*/  ISETP.GT.U32.AND P0, PT, R4, R3, PT ;  /* 0x000000030400720c */ /* 0x000fda0003f04070 */
[----:B------:R-:W-:Y:S05]  /*0410*/  @P0 BRA `(.L_x_1) ;  /* 0x0000000000580947 */ /* 0x000fea0003800000 */
[----:B------:R-:W0:Y:S01]  /*0420*/  I2F.U32.RP R7, R6 ;  /* 0x0000000600077306 */ /* 0x000e220000209000 */
[----:B------:R-:W-:Y:S02]  /*0430*/  IADD3 R9, PT, PT, RZ, -R6, RZ ;  /* 0x80000006ff097210 */ /* 0x000fe40007ffe0ff */
[----:B------:R-:W-:-:S05]  /*0440*/  ISETP.NE.U32.AND P1, PT, R6, RZ, PT ;  /* 0x000000ff0600720c */ /* 0x000fca0003f25070 */
[----:B0-----:R-:W0:Y:S02]  /*0450*/  MUFU.RCP R7, R7 ;  /* 0x0000000700077308 */ /* 0x001e240000001000 */
[----:B0-----:R-:W-:-:S06]  /*0460*/  VIADD R4, R7, 0xffffffe ;  /* 0x0ffffffe07047836 */ /* 0x001fcc0000000000 */
[----:B------:R0:W1:Y:S02]  /*0470*/  F2I.FTZ.U32.TRUNC.NTZ R5, R4 ;  /* 0x0000000400057305 */ /* 0x000064000021f000 */
[----:B0-----:R-:W-:Y:S02]  /*0480*/  IMAD.MOV.U32 R4, RZ, RZ, RZ ;  /* 0x000000ffff047224 */ /* 0x001fe400078e00ff */
[----:B-1----:R-:W-:-:S04]  /*0490*/  IMAD R9, R9, R5, RZ ;  /* 0x0000000509097224 */ /* 0x002fc800078e02ff */
[----:B------:R-:W-:-:S06]  /*04a0*/  IMAD.HI.U32 R8, R5, R9, R4 ;  /* 0x0000000905087227 */ /* 0x000fcc00078e0004 */
[----:B------:R-:W-:-:S05]  /*04b0*/  IMAD.HI.U32 R8, R8, R3, RZ ;  /* 0x0000000308087227 */ /* 0x000fca00078e00ff */
[----:B------:R-:W-:-:S05]  /*04c0*/  IADD3 R8, PT, PT, -R8, RZ, RZ ;  /* 0x000000ff08087210 */ /* 0x000fca0007ffe1ff */
[----:B------:R-:W-:-:S05]  /*04d0*/  IMAD R5, R6, R8, R3 ;  /* 0x0000000806057224 */ /* 0x000fca00078e0203 */
[----:B------:R-:W-:-:S13]  /*04e0*/  ISETP.GE.U32.AND P0, PT, R5, R6, PT ;  /* 0x000000060500720c */ /* 0x000fda0003f06070 */
[----:B------:R-:W-:-:S05]  /*04f0*/  @P0 IMAD.IADD R5, R5, 0x1, -R6 ;  /* 0x0000000105050824 */ /* 0x000fca00078e0a06 */
[----:B------:R-:W-:-:S13]  /*0500*/  ISETP.GE.U32.AND P0, PT, R5, R6, PT ;  /* 0x000000060500720c */ /* 0x000fda0003f06070 */
[----:B------:R-:W-:Y:S02]  /*0510*/  @P0 IADD3 R5, PT, PT, -R6, R5, RZ ;  /* 0x0000000506050210 */ /* 0x000fe40007ffe1ff */
[----:B------:R-:W-:-:S04]  /*0520*/  @!P1 LOP3.LUT R5, RZ, R6, RZ, 0x33, !PT ;  /* 0x00000006ff059212 */ /* 0x000fc800078e33ff */
[----:B------:R-:W-:-:S13]  /*0530*/  ISETP.NE.AND P0, PT, R5, RZ, PT ;  /* 0x000000ff0500720c */ /* 0x000fda0003f05270 */
[----:B------:R-:W-:Y:S05]  /*0540*/  @P0 BRA `(.L_x_3) ;  /* 0xfffffffc009c0947 */ /* 0x000fea000383ffff */
[----:B------:R-:W-:Y:S01]  /*0550*/  IMAD.MOV.U32 R8, RZ, RZ, 0x43 ;  /* 0x00000043ff087424 */ /* 0x000fe200078e00ff */
[----:B------:R-:W-:Y:S06]  /*0560*/  BRA `(.L_x_1) ;  /* 0x0000000000047947 */ /* 0x000fec0003800000 */
.L_x_2:
[----:B------:R-:W-:-:S07]  /*0570*/  HFMA2 R8, -RZ, RZ, 0, 4.708766937255859375e-06 ;  /* 0x0000004fff087431 */ /* 0x000fce00000001ff */
.L_x_1:
[----:B------:R-:W-:Y:S05]  /*0580*/  BSYNC.RECONVERGENT B0 ;  /* 0x0000000000007941 */ /* 0x000fea0003800200 */
.L_x_0:
[----:B------:R-:W0:Y:S01]  /*0590*/  LDCU.64 UR6, c[0x0][0x388] ;  /* 0x00007100ff0677ac */ /* 0x000e220008000a00 */
[----:B------:R-:W1:Y:S01]  /*05a0*/  LDC.64 R6, c[0x0][0x398] ;  /* 0x0000e600ff067b82 */ /* 0x000e620000000a00 */
[----:B0-----:R-:W-:-:S04]  /*05b0*/  IADD3 R4, P0, PT, R2, UR6, RZ ;  /* 0x0000000602047c10 */ /* 0x001fc8000ff1e0ff */
[----:B------:R-:W-:-:S05]  /*05c0*/  LEA.HI.X.SX32 R5, R2, UR7, 0x1, P0 ;  /* 0x0000000702057c11 */ /* 0x000fca00080f0eff */
[----:B------:R0:W-:Y:S04]  /*05d0*/  STG.E.U8 desc[UR10][R4.64], R8 ;  /* 0x0000000804007986 */ /* 0x0001e8000c10110a */
[----:B-1----:R-:W2:Y:S01]  /*05e0*/  LDG.E R2, desc[UR10][R6.64] ;  /* 0x0000000a06027981 */ /* 0x002ea2000c1e1900 */
[----:B------:R-:W-:-:S06]  /*05f0*/  UIADD3 UR4, UPT, UPT, UR4, 0x1, URZ ;  /* 0x0000000104047890 */ /* 0x000fcc000fffe0ff */
[----:B--2---:R-:W-:-:S13]  /*0600*/  ISETP.LE.AND P0, PT, R2, UR4, PT ;  /* 0x0000000402007c0c */ /* 0x004fda000bf03270 */
[----:B0-----:R-:W-:Y:S05]  /*0610*/  @!P0 BRA `(.L_x_4) ;  /* 0xfffffff800e48947 */ /* 0x001fea000383ffff */
[----:B------:R-:W-:Y:S05]  /*0620*/  EXIT ;  /* 0x000000000000794d */ /* 0x000fea0003800000 */
.L_x_5:
[----:B------:R-:W-:-:S00]  /*0630*/  BRA `(.L_x_5) ;  /* 0xfffffffc00fc7947 */ /* 0x000fc0000383ffff */
[----:B------:R-:W-:-:S00]  /*0640*/  NOP ;  /* 0x0000000000007918 */ /* 0x000fc00000000000 */
        /* <DEDUP_REMOVED lines=11> */
.L_x_6:


//--------------------- .nv.shared.reserved.0     --------------------------
	.section	.nv.shared.reserved.0,"aw",@nobits
	.weak		__nv_reservedSMEM_offset_0_alias
	.size		__nv_reservedSMEM_offset_0_alias, 0, 64
	.other		__nv_reservedSMEM_offset_0_alias,@"STO_CUDA_RESERVED_SHARED STV_DEFAULT"
__nv_reservedSMEM_offset_0_alias:
	.zero		0
	.zero		64


//--------------------- .nv.constant0._Z18modifyMatrixKernelPiPcS_S_ --------------------------
	.section	.nv.constant0._Z18modifyMatrixKernelPiPcS_S_,"a",@progbits
	.sectionflags	@""
	.align	4
.nv.constant0._Z18modifyMatrixKernelPiPcS_S_:
	.zero		928


//--------------------- SYMBOLS --------------------------

	.type		.nv.reservedSmem.offset0,@object
	.size		.nv.reservedSmem.offset0,0x4
